	.headerflags	@"EF_CUDA_TEXMODE_UNIFIED EF_CUDA_64BIT_ADDRESS EF_CUDA_ACCELERATORS EF_CUDA_SM90 EF_CUDA_VIRTUAL_SM(EF_CUDA_SM90)"
	.elftype	@"ET_EXEC"


//--------------------- .nv.info                  --------------------------
	.section	.nv.info,"",@"SHT_CUDA_INFO"
	.align	4


	//----- nvinfo : EIATTR_REGCOUNT
	.align		4
        /*0000*/ 	.byte	0x04, 0x2f
        /*0002*/ 	.short	(.L_3 - .L_2)
	.align		4
.L_2:
        /*0004*/ 	.word	index@(triton_poi_fused__native_batch_norm_legit_no_training_relu_10)
        /*0008*/ 	.word	0x00000020


	//----- nvinfo : EIATTR_MIN_STACK_SIZE
	.align		4
.L_3:
        /*000c*/ 	.byte	0x04, 0x12
        /*000e*/ 	.short	(.L_5 - .L_4)
	.align		4
.L_4:
        /*0010*/ 	.word	index@(triton_poi_fused__native_batch_norm_legit_no_training_relu_10)
        /*0014*/ 	.word	0x00000000


	//----- nvinfo : EIATTR_FRAME_SIZE
	.align		4
.L_5:
        /*0018*/ 	.byte	0x04, 0x11
        /*001a*/ 	.short	(.L_7 - .L_6)
	.align		4
.L_6:
        /*001c*/ 	.word	index@(triton_poi_fused__native_batch_norm_legit_no_training_relu_10)
        /*0020*/ 	.word	0x00000000


	//----- nvinfo : EIATTR_MIN_STACK_SIZE
	.align		4
.L_7:
        /*0024*/ 	.byte	0x04, 0x12
        /*0026*/ 	.short	(.L_9 - .L_8)
	.align		4
.L_8:
        /*0028*/ 	.word	index@(triton_poi_fused__native_batch_norm_legit_no_training_relu_10)
        /*002c*/ 	.word	0x00000000
.L_9:


//--------------------- .nv.info.triton_poi_fused__native_batch_norm_legit_no_training_relu_10 --------------------------
	.section	.nv.info.triton_poi_fused__native_batch_norm_legit_no_training_relu_10,"",@"SHT_CUDA_INFO"
	.sectionflags	@""
	.align	4


	//----- nvinfo : EIATTR_CUDA_API_VERSION
	.align		4
        /*0000*/ 	.byte	0x04, 0x37
        /*0002*/ 	.short	(.L_11 - .L_10)
.L_10:
        /*0004*/ 	.word	0x0000007c


	//----- nvinfo : EIATTR_KPARAM_INFO
	.align		4
.L_11:
        /*0008*/ 	.byte	0x04, 0x17
        /*000a*/ 	.short	(.L_13 - .L_12)
.L_12:
        /*000c*/ 	.word	0x00000000
        /*0010*/ 	.short	0x0007
        /*0012*/ 	.short	0x0034
        /*0014*/ 	.byte	0x00, 0xf0, 0x11, 0x00


	//----- nvinfo : EIATTR_KPARAM_INFO
	.align		4
.L_13:
        /*0018*/ 	.byte	0x04, 0x17
        /*001a*/ 	.short	(.L_15 - .L_14)
.L_14:
        /*001c*/ 	.word	0x00000000
        /*0020*/ 	.short	0x0006
        /*0022*/ 	.short	0x0030
        /*0024*/ 	.byte	0x00, 0xf0, 0x11, 0x00


	//----- nvinfo : EIATTR_KPARAM_INFO
	.align		4
.L_15:
        /*0028*/ 	.byte	0x04, 0x17
        /*002a*/ 	.short	(.L_17 - .L_16)
.L_16:
        /*002c*/ 	.word	0x00000000
        /*0030*/ 	.short	0x0005
        /*0032*/ 	.short	0x0028
        /*0034*/ 	.byte	0x00, 0xf4, 0x21, 0x00


	//----- nvinfo : EIATTR_KPARAM_INFO
	.align		4
.L_17:
        /*0038*/ 	.byte	0x04, 0x17
        /*003a*/ 	.short	(.L_19 - .L_18)
.L_18:
        /*003c*/ 	.word	0x00000000
        /*0040*/ 	.short	0x0004
        /*0042*/ 	.short	0x0020
        /*0044*/ 	.byte	0x00, 0xf4, 0x21, 0x00


	//----- nvinfo : EIATTR_KPARAM_INFO
	.align		4
.L_19:
        /*0048*/ 	.byte	0x04, 0x17
        /*004a*/ 	.short	(.L_21 - .L_20)
.L_20:
        /*004c*/ 	.word	0x00000000
        /*0050*/ 	.short	0x0003
        /*0052*/ 	.short	0x0018
        /*0054*/ 	.byte	0x00, 0xf4, 0x21, 0x00


	//----- nvinfo : EIATTR_KPARAM_INFO
	.align		4
.L_21:
        /*0058*/ 	.byte	0x04, 0x17
        /*005a*/ 	.short	(.L_23 - .L_22)
.L_22:
        /*005c*/ 	.word	0x00000000
        /*0060*/ 	.short	0x0002
        /*0062*/ 	.short	0x0010
        /*0064*/ 	.byte	0x00, 0xf4, 0x21, 0x00


	//----- nvinfo : EIATTR_KPARAM_INFO
	.align		4
.L_23:
        /*0068*/ 	.byte	0x04, 0x17
        /*006a*/ 	.short	(.L_25 - .L_24)
.L_24:
        /*006c*/ 	.word	0x00000000
        /*0070*/ 	.short	0x0001
        /*0072*/ 	.short	0x0008
        /*0074*/ 	.byte	0x00, 0xf4, 0x21, 0x00


	//----- nvinfo : EIATTR_KPARAM_INFO
	.align		4
.L_25:
        /*0078*/ 	.byte	0x04, 0x17
        /*007a*/ 	.short	(.L_27 - .L_26)
.L_26:
        /*007c*/ 	.word	0x00000000
        /*0080*/ 	.short	0x0000
        /*0082*/ 	.short	0x0000
        /*0084*/ 	.byte	0x00, 0xf4, 0x21, 0x00


	//----- nvinfo : EIATTR_SPARSE_MMA_MASK
	.align		4
.L_27:
        /*0088*/ 	.byte	0x03, 0x50
        /*008a*/ 	.short	0x0000


	//----- nvinfo : EIATTR_MAXREG_COUNT
	.align		4
        /*008c*/ 	.byte	0x03, 0x1b
        /*008e*/ 	.short	0x00ff


	//----- nvinfo : EIATTR_EXIT_INSTR_OFFSETS
	.align		4
        /*0090*/ 	.byte	0x04, 0x1c
        /*0092*/ 	.short	(.L_29 - .L_28)


	//   ....[0]....
.L_28:
        /*0094*/ 	.word	0x00000c10


	//   ....[1]....
        /*0098*/ 	.word	0x00000d00


	//----- nvinfo : EIATTR_REQNTID
	.align		4
.L_29:
        /*009c*/ 	.byte	0x04, 0x10
        /*009e*/ 	.short	(.L_31 - .L_30)
.L_30:
        /*00a0*/ 	.word	0x00000080
        /*00a4*/ 	.word	0x00000001
        /*00a8*/ 	.word	0x00000001


	//----- nvinfo : EIATTR_CBANK_PARAM_SIZE
	.align		4
.L_31:
        /*00ac*/ 	.byte	0x03, 0x19
        /*00ae*/ 	.short	0x0038


	//----- nvinfo : EIATTR_PARAM_CBANK
	.align		4
        /*00b0*/ 	.byte	0x04, 0x0a
        /*00b2*/ 	.short	(.L_33 - .L_32)
	.align		4
.L_32:
        /*00b4*/ 	.word	index@(.nv.constant0.triton_poi_fused__native_batch_norm_legit_no_training_relu_10)
        /*00b8*/ 	.short	0x0210
        /*00ba*/ 	.short	0x0038


	//----- nvinfo : EIATTR_SW_WAR
	.align		4
.L_33:
        /*00bc*/ 	.byte	0x04, 0x36
        /*00be*/ 	.short	(.L_35 - .L_34)
.L_34:
        /*00c0*/ 	.word	0x00000008
.L_35:


//--------------------- .nv.callgraph             --------------------------
	.section	.nv.callgraph,"",@"SHT_CUDA_CALLGRAPH"
	.align	4
	.sectionentsize	8
	.align		4
        /*0000*/ 	.word	0x00000000
	.align		4
        /*0004*/ 	.word	0xffffffff
	.align		4
        /*0008*/ 	.word	0x00000000
	.align		4
        /*000c*/ 	.word	0xfffffffe
	.align		4
        /*0010*/ 	.word	0x00000000
	.align		4
        /*0014*/ 	.word	0xfffffffd
	.align		4
        /*0018*/ 	.word	0x00000000
	.align		4
        /*001c*/ 	.word	0xfffffffc


//--------------------- .nv.constant4             --------------------------
	.section	.nv.constant4,"a",@progbits
	.align	8
	.align		8
.nv.constant4:
        /*0000*/ 	.dword	_$_str
	.align		8
        /*0008*/ 	.dword	_$_str_$_2


//--------------------- .text.triton_poi_fused__native_batch_norm_legit_no_training_relu_10 --------------------------
	.section	.text.triton_poi_fused__native_batch_norm_legit_no_training_relu_10,"ax",@progbits
	.sectionflags	@"SHF_BARRIERS=1"
	.align	128
        .global         triton_poi_fused__native_batch_norm_legit_no_training_relu_10
        .type           triton_poi_fused__native_batch_norm_legit_no_training_relu_10,@function
        .size           triton_poi_fused__native_batch_norm_legit_no_training_relu_10,(.L_x_1 - triton_poi_fused__native_batch_norm_legit_no_training_relu_10)
        .other          triton_poi_fused__native_batch_norm_legit_no_training_relu_10,@"STO_CUDA_ENTRY STV_DEFAULT"
triton_poi_fused__native_batch_norm_legit_no_training_relu_10:
.text.triton_poi_fused__native_batch_norm_legit_no_training_relu_10:
[----:B------:R-:W0:Y:S01]  /*0000*/  LDC R1, c[0x0][0x28] ;  /* 0x00000a00ff017b82 */ /* 0x000e220000000800 */
[----:B------:R-:W1:Y:S07]  /*0010*/  S2R R0, SR_CTAID.Y ;  /* 0x0000000000007919 */ /* 0x000e6e0000002600 */
[----:B------:R-:W2:Y:S01]  /*0020*/  LDC.64 R8, c[0x0][0x220] ;  /* 0x00008800ff087b82 */ /* 0x000ea20000000a00 */
[----:B------:R-:W-:Y:S01]  /*0030*/  CS2R R6, SRZ ;  /* 0x0000000000067805 */ /* 0x000fe2000001ff00 */
[----:B------:R-:W-:Y:S01]  /*0040*/  ULDC.64 UR6, c[0x0][0x208] ;  /* 0x0000820000067ab9 */ /* 0x000fe20000000a00 */
[----:B------:R-:W3:Y:S01]  /*0050*/  S2R R2, SR_TID.X ;  /* 0x0000000000027919 */ /* 0x000ee20000002100 */
[----:B------:R-:W4:Y:S04]  /*0060*/  S2R R11, SR_CTAID.X ;  /* 0x00000000000b7919 */ /* 0x000f280000002500 */
[----:B------:R-:W5:Y:S08]  /*0070*/  LDC.64 R24, c[0x0][0x210] ;  /* 0x00008400ff187b82 */ /* 0x000f700000000a00 */
[----:B------:R-:W4:Y:S01]  /*0080*/  LDC.64 R26, c[0x0][0x218] ;  /* 0x00008600ff1a7b82 */ /* 0x000f220000000a00 */
[----:B-1----:R-:W-:-:S02]  /*0090*/  IMAD.SHL.U32 R0, R0, 0x20, RZ ;  /* 0x0000002000007824 */ /* 0x002fc400078e00ff */
[----:B---3--:R-:W-:-:S05]  /*00a0*/  IMAD.SHL.U32 R21, R2, 0x4, RZ ;  /* 0x0000000402157824 */ /* 0x008fca00078e00ff */
[----:B------:R-:W-:-:S04]  /*00b0*/  LOP3.LUT R20, R0, 0x1c, R21, 0xf8, !PT ;  /* 0x0000001c00147812 */ /* 0x000fc800078ef815 */
[----:B------:R-:W-:Y:S02]  /*00c0*/  SHF.R.S32.HI R3, RZ, 0x1f, R20 ;  /* 0x0000001fff037819 */ /* 0x000fe40000011414 */
[----:B------:R-:W-:Y:S02]  /*00d0*/  ISETP.GE.AND P0, PT, R20, 0x100, PT ;  /* 0x000001001400780c */ /* 0x000fe40003f06270 */
[----:B------:R-:W-:-:S04]  /*00e0*/  LEA.HI R3, R3, R20, RZ, 0x6 ;  /* 0x0000001403037211 */ /* 0x000fc800078f30ff */
[----:B------:R-:W-:-:S05]  /*00f0*/  LOP3.LUT R5, R3, 0xffffffc0, RZ, 0xc0, !PT ;  /* 0xffffffc003057812 */ /* 0x000fca00078ec0ff */
[----:B------:R-:W-:Y:S01]  /*0100*/  IMAD.IADD R20, R20, 0x1, -R5 ;  /* 0x0000000114147824 */ /* 0x000fe200078e0a05 */
[----:B------:R-:W-:-:S03]  /*0110*/  CS2R R4, SRZ ;  /* 0x0000000000047805 */ /* 0x000fc6000001ff00 */
[----:B--2---:R-:W-:-:S05]  /*0120*/  IMAD.WIDE R8, R20, 0x4, R8 ;  /* 0x0000000414087825 */ /* 0x004fca00078e0208 */
[----:B------:R1:W2:Y:S01]  /*0130*/  @!P0 LDG.E.EL.128 R4, desc[UR6][R8.64] ;  /* 0x0000000608048981 */ /* 0x0002a2000c2e1d00 */
[----:B------:R-:W-:Y:S01]  /*0140*/  IMAD.SHL.U32 R10, R3, 0x400, RZ ;  /* 0x00000400030a7824 */ /* 0x000fe200078e00ff */
[----:B------:R-:W-:Y:S01]  /*0150*/  SHF.R.U32.HI R12, RZ, 0x3, R2 ;  /* 0x00000003ff0c7819 */ /* 0x000fe20000011602 */
[----:B----4-:R-:W-:Y:S01]  /*0160*/  IMAD.SHL.U32 R2, R11, 0x20, RZ ;  /* 0x000000200b027824 */ /* 0x010fe200078e00ff */
[----:B------:R-:W-:Y:S02]  /*0170*/  CS2R R14, SRZ ;  /* 0x00000000000e7805 */ /* 0x000fe4000001ff00 */
[----:B------:R-:W-:Y:S02]  /*0180*/  CS2R R18, SRZ ;  /* 0x0000000000127805 */ /* 0x000fe4000001ff00 */
[----:B------:R-:W-:Y:S01]  /*0190*/  SGXT.U32 R3, R12, 0x4 ;  /* 0x000000040c03781a */ /* 0x000fe20000000000 */
[----:B0-----:R-:W-:Y:S01]  /*01a0*/  IMAD.WIDE R26, R20, 0x4, R26 ;  /* 0x00000004141a7825 */ /* 0x001fe200078e021a */
[----:B------:R-:W-:-:S02]  /*01b0*/  LOP3.LUT R13, R10, 0xffff0000, RZ, 0xc0, !PT ;  /* 0xffff00000a0d7812 */ /* 0x000fc400078ec0ff */
[----:B------:R-:W-:Y:S02]  /*01c0*/  LOP3.LUT R10, R2, R3, RZ, 0xfc, !PT ;  /* 0x00000003020a7212 */ /* 0x000fe400078efcff */
[----:B-1----:R-:W-:Y:S02]  /*01d0*/  CS2R R8, SRZ ;  /* 0x0000000000087805 */ /* 0x002fe4000001ff00 */
[----:B------:R-:W-:Y:S01]  /*01e0*/  LOP3.LUT R11, R2, 0x10, R3, 0xfe, !PT ;  /* 0x00000010020b7812 */ /* 0x000fe200078efe03 */
[----:B------:R-:W-:Y:S01]  /*01f0*/  IMAD.IADD R13, R20, 0x1, R13 ;  /* 0x00000001140d7824 */ /* 0x000fe200078e020d */
[C---:B------:R-:W-:Y:S02]  /*0200*/  ISETP.LT.AND P1, PT, R10.reuse, 0x400, !P0 ;  /* 0x000004000a00780c */ /* 0x040fe40004721270 */
[C---:B------:R-:W-:Y:S01]  /*0210*/  ISETP.LT.AND P2, PT, R11.reuse, 0x400, !P0 ;  /* 0x000004000b00780c */ /* 0x040fe20004741270 */
[--C-:B------:R-:W-:Y:S02]  /*0220*/  IMAD R23, R10, 0x40, R13.reuse ;  /* 0x000000400a177824 */ /* 0x100fe400078e020d */
[----:B------:R-:W-:Y:S01]  /*0230*/  IMAD R17, R11, 0x40, R13 ;  /* 0x000000400b117824 */ /* 0x000fe200078e020d */
[----:B------:R-:W-:Y:S01]  /*0240*/  CS2R R10, SRZ ;  /* 0x00000000000a7805 */ /* 0x000fe2000001ff00 */
[----:B-----5:R-:W-:Y:S01]  /*0250*/  IMAD.WIDE R22, R23, 0x4, R24 ;  /* 0x0000000417167825 */ /* 0x020fe200078e0218 */
[----:B------:R-:W-:-:S03]  /*0260*/  CS2R R12, SRZ ;  /* 0x00000000000c7805 */ /* 0x000fc6000001ff00 */
[----:B------:R-:W-:Y:S01]  /*0270*/  IMAD.WIDE R24, R17, 0x4, R24 ;  /* 0x0000000411187825 */ /* 0x000fe200078e0218 */
[----:B------:R-:W-:Y:S01]  /*0280*/  CS2R R16, SRZ ;  /* 0x0000000000107805 */ /* 0x000fe2000001ff00 */
[----:B------:R-:W3:Y:S04]  /*0290*/  @P1 LDG.E.EL.128 R8, desc[UR6][R22.64] ;  /* 0x0000000616081981 */ /* 0x000ee8000c2e1d00 */
[----:B------:R0:W3:Y:S04]  /*02a0*/  @!P0 LDG.E.EL.128 R12, desc[UR6][R26.64] ;  /* 0x000000061a0c8981 */ /* 0x0000e8000c2e1d00 */
[----:B------:R1:W4:Y:S01]  /*02b0*/  @P2 LDG.E.EL.128 R16, desc[UR6][R24.64] ;  /* 0x0000000618102981 */ /* 0x000322000c2e1d00 */
[----:B0-----:R-:W0:Y:S01]  /*02c0*/  LDC.64 R26, c[0x0][0x228] ;  /* 0x00008a00ff1a7b82 */ /* 0x001e220000000a00 */
[----:B--2---:R-:W-:Y:S01]  /*02d0*/  FADD R4, R4, 9.9999997473787516356e-06 ;  /* 0x3727c5ac04047421 */ /* 0x004fe20000000000 */
[----:B------:R-:W-:Y:S01]  /*02e0*/  FADD R23, R7, 9.9999997473787516356e-06 ;  /* 0x3727c5ac07177421 */ /* 0x000fe20000000000 */
[----:B------:R-:W-:Y:S01]  /*02f0*/  FADD R6, R6, 9.9999997473787516356e-06 ;  /* 0x3727c5ac06067421 */ /* 0x000fe20000000000 */
[----:B------:R-:W-:Y:S01]  /*0300*/  FADD R5, R5, 9.9999997473787516356e-06 ;  /* 0x3727c5ac05057421 */ /* 0x000fe20000000000 */
[----:B------:R-:W2:Y:S01]  /*0310*/  MUFU.SQRT R28, R4 ;  /* 0x00000004001c7308 */ /* 0x000ea20000002000 */
[----:B------:R-:W-:-:S07]  /*0320*/  IMAD.MOV.U32 R7, RZ, RZ, 0x3e800000 ;  /* 0x3e800000ff077424 */ /* 0x000fce00078e00ff */
[----:B-1----:R-:W1:Y:S01]  /*0330*/  MUFU.SQRT R24, R6 ;  /* 0x0000000600187308 */ /* 0x002e620000002000 */
[----:B--2---:R-:W-:-:S07]  /*0340*/  FSETP.GT.AND P6, PT, R28, 8.50705917302346158658e+37, PT ;  /* 0x7e8000001c00780b */ /* 0x004fce0003fc4000 */
[----:B------:R-:W2:Y:S01]  /*0350*/  MUFU.SQRT R23, R23 ;  /* 0x0000001700177308 */ /* 0x000ea20000002000 */
[----:B------:R-:W-:Y:S02]  /*0360*/  FSETP.GEU.AND P1, PT, R28, 1.175494350822287508e-38, PT ;  /* 0x008000001c00780b */ /* 0x000fe40003f2e000 */
[----:B-1----:R-:W-:-:S05]  /*0370*/  FSETP.GT.AND P4, PT, R24, 8.50705917302346158658e+37, PT ;  /* 0x7e8000001800780b */ /* 0x002fca0003f84000 */
[----:B------:R1:W5:Y:S01]  /*0380*/  MUFU.SQRT R29, R5 ;  /* 0x00000005001d7308 */ /* 0x0003620000002000 */
[----:B------:R-:W-:Y:S01]  /*0390*/  FSETP.GEU.AND P5, PT, R24, 1.175494350822287508e-38, PT ;  /* 0x008000001800780b */ /* 0x000fe20003fae000 */
[----:B---3--:R-:W-:Y:S01]  /*03a0*/  FADD R22, -R12, R8 ;  /* 0x000000080c167221 */ /* 0x008fe20000000100 */
[----:B------:R-:W-:Y:S01]  /*03b0*/  @P6 FMUL R28, R28, 0.25 ;  /* 0x3e8000001c1c6820 */ /* 0x000fe20000400000 */
[----:B----4-:R-:W-:-:S03]  /*03c0*/  FADD R16, -R12, R16 ;  /* 0x000000100c107221 */ /* 0x010fc60000000100 */
[----:B------:R-:W-:Y:S01]  /*03d0*/  @!P1 FMUL R28, R28, 16777216 ;  /* 0x4b8000001c1c9820 */ /* 0x000fe20000400000 */
[----:B-1----:R-:W-:Y:S01]  /*03e0*/  FSEL R5, R7, 1, P6 ;  /* 0x3f80000007057808 */ /* 0x002fe20003000000 */
[----:B------:R-:W-:Y:S01]  /*03f0*/  FADD R12, -R13, R9 ;  /* 0x000000090d0c7221 */ /* 0x000fe20000000100 */
[----:B--2---:R-:W-:Y:S01]  /*0400*/  FSETP.GT.AND P6, PT, R23, 8.50705917302346158658e+37, PT ;  /* 0x7e8000001700780b */ /* 0x004fe20003fc4000 */
[----:B------:R-:W-:Y:S01]  /*0410*/  @P4 FMUL R24, R24, 0.25 ;  /* 0x3e80000018184820 */ /* 0x000fe20000400000 */
[----:B------:R-:W1:Y:S01]  /*0420*/  LDC.64 R8, c[0x0][0x230] ;  /* 0x00008c00ff087b82 */ /* 0x000e620000000a00 */
[----:B------:R-:W-:Y:S01]  /*0430*/  @!P1 FMUL R5, R5, 16777216 ;  /* 0x4b80000005059820 */ /* 0x000fe20000400000 */
[----:B-----5:R-:W-:Y:S01]  /*0440*/  FSETP.GT.AND P2, PT, R29, 8.50705917302346158658e+37, PT ;  /* 0x7e8000001d00780b */ /* 0x020fe20003f44000 */
[----:B------:R-:W-:Y:S01]  /*0450*/  @!P5 FMUL R24, R24, 16777216 ;  /* 0x4b8000001818d820 */ /* 0x000fe20000400000 */
[----:B------:R-:W-:Y:S01]  /*0460*/  FSETP.GEU.AND P1, PT, R23, 1.175494350822287508e-38, PT ;  /* 0x008000001700780b */ /* 0x000fe20003f2e000 */
[----:B------:R-:W2:Y:S01]  /*0470*/  MUFU.RCP R6, R28 ;  /* 0x0000001c00067308 */ /* 0x000ea20000001000 */
[----:B------:R-:W-:Y:S01]  /*0480*/  FSETP.GEU.AND P3, PT, R29, 1.175494350822287508e-38, PT ;  /* 0x008000001d00780b */ /* 0x000fe20003f6e000 */
[----:B------:R-:W-:Y:S01]  /*0490*/  FADD R17, -R13, R17 ;  /* 0x000000110d117221 */ /* 0x000fe20000000100 */
[C---:B------:R-:W-:Y:S01]  /*04a0*/  FADD R13, -R14.reuse, R10 ;  /* 0x0000000a0e0d7221 */ /* 0x040fe20000000100 */
[----:B------:R-:W-:Y:S01]  /*04b0*/  FADD R18, -R14, R18 ;  /* 0x000000120e127221 */ /* 0x000fe20000000100 */
[----:B------:R-:W-:Y:S01]  /*04c0*/  FADD R14, -R15, R11 ;  /* 0x0000000b0f0e7221 */ /* 0x000fe20000000100 */
[----:B------:R-:W-:Y:S01]  /*04d0*/  @P6 FMUL R23, R23, 0.25 ;  /* 0x3e80000017176820 */ /* 0x000fe20000400000 */
[C---:B------:R-:W-:Y:S01]  /*04e0*/  FSEL R25, R7.reuse, 1, P2 ;  /* 0x3f80000007197808 */ /* 0x040fe20001000000 */
[----:B------:R-:W3:Y:S01]  /*04f0*/  MUFU.RCP R24, R24 ;  /* 0x0000001800187308 */ /* 0x000ee20000001000 */
[----:B------:R-:W-:Y:S01]  /*0500*/  FSEL R11, R7, 1, P4 ;  /* 0x3f800000070b7808 */ /* 0x000fe20002000000 */
[----:B------:R-:W-:Y:S01]  /*0510*/  @P2 FMUL R29, R29, 0.25 ;  /* 0x3e8000001d1d2820 */ /* 0x000fe20000400000 */
[----:B------:R-:W-:Y:S01]  /*0520*/  FSEL R10, R7, 1, P6 ;  /* 0x3f800000070a7808 */ /* 0x000fe20003000000 */
[----:B------:R-:W-:Y:S01]  /*0530*/  @!P1 FMUL R23, R23, 16777216 ;  /* 0x4b80000017179820 */ /* 0x000fe20000400000 */
[----:B------:R-:W-:Y:S01]  /*0540*/  FADD R19, -R15, R19 ;  /* 0x000000130f137221 */ /* 0x000fe20000000100 */
[----:B------:R-:W-:Y:S01]  /*0550*/  @!P3 FMUL R29, R29, 16777216 ;  /* 0x4b8000001d1db820 */ /* 0x000fe20000400000 */
[----:B------:R-:W-:Y:S01]  /*0560*/  @!P3 FMUL R25, R25, 16777216 ;  /* 0x4b8000001919b820 */ /* 0x000fe20000400000 */
[----:B------:R-:W-:Y:S01]  /*0570*/  @!P5 FMUL R11, R11, 16777216 ;  /* 0x4b8000000b0bd820 */ /* 0x000fe20000400000 */
[----:B------:R-:W-:Y:S01]  /*0580*/  @!P1 FMUL R10, R10, 16777216 ;  /* 0x4b8000000a0a9820 */ /* 0x000fe20000400000 */
[----:B------:R0:W4:Y:S01]  /*0590*/  MUFU.RCP R4, R29 ;  /* 0x0000001d00047308 */ /* 0x0001220000001000 */
[----:B--2---:R-:W-:Y:S01]  /*05a0*/  FMUL R15, R6, R5 ;  /* 0x00000005060f7220 */ /* 0x004fe20000400000 */
[----:B------:R-:W-:Y:S01]  /*05b0*/  CS2R R6, SRZ ;  /* 0x0000000000067805 */ /* 0x000fe2000001ff00 */
[----:B---3--:R-:W-:-:S05]  /*05c0*/  FMUL R24, R24, R11 ;  /* 0x0000000b18187220 */ /* 0x008fca0000400000 */
[----:B------:R-:W2:Y:S01]  /*05d0*/  MUFU.RCP R23, R23 ;  /* 0x0000001700177308 */ /* 0x000ea20000001000 */
[----:B0-----:R-:W-:-:S04]  /*05e0*/  IMAD.WIDE R28, R20, 0x4, R26 ;  /* 0x00000004141c7825 */ /* 0x001fc800078e021a */
[----:B-1----:R-:W-:Y:S01]  /*05f0*/  IMAD.WIDE R26, R20, 0x4, R8 ;  /* 0x00000004141a7825 */ /* 0x002fe200078e0208 */
[----:B------:R-:W-:-:S03]  /*0600*/  CS2R R8, SRZ ;  /* 0x0000000000087805 */ /* 0x000fc6000001ff00 */
[----:B----4-:R-:W-:Y:S01]  /*0610*/  FMUL R25, R4, R25 ;  /* 0x0000001904197220 */ /* 0x010fe20000400000 */
[----:B------:R-:W-:-:S06]  /*0620*/  CS2R R4, SRZ ;  /* 0x0000000000047805 */ /* 0x000fcc000001ff00 */
[----:B------:R-:W3:Y:S01]  /*0630*/  @!P0 LDG.E.EL.128 R4, desc[UR6][R28.64] ;  /* 0x000000061c048981 */ /* 0x000ee2000c2e1d00 */
[----:B--2---:R-:W-:Y:S01]  /*0640*/  FMUL R23, R23, R10 ;  /* 0x0000000a17177220 */ /* 0x004fe20000400000 */
[----:B------:R-:W-:-:S06]  /*0650*/  CS2R R10, SRZ ;  /* 0x00000000000a7805 */ /* 0x000fcc000001ff00 */
[----:B------:R0:W3:Y:S01]  /*0660*/  @!P0 LDG.E.EL.128 R8, desc[UR6][R26.64] ;  /* 0x000000061a088981 */ /* 0x0000e2000c2e1d00 */
[----:B------:R-:W0:Y:S01]  /*0670*/  S2R R20, SR_TID.X ;  /* 0x0000000000147919 */ /* 0x000e220000002100 */
[----:B------:R-:W1:Y:S01]  /*0680*/  S2UR UR5, SR_CgaCtaId ;  /* 0x00000000000579c3 */ /* 0x000e620000008800 */
[C---:B------:R-:W-:Y:S01]  /*0690*/  FMUL R17, R25.reuse, R17 ;  /* 0x0000001119117220 */ /* 0x040fe20000400000 */
[----:B------:R-:W-:Y:S01]  /*06a0*/  FMUL R12, R25, R12 ;  /* 0x0000000c190c7220 */ /* 0x000fe20000400000 */
[C---:B------:R-:W-:Y:S01]  /*06b0*/  FMUL R25, R15.reuse, R16 ;  /* 0x000000100f197220 */ /* 0x040fe20000400000 */
[----:B------:R-:W-:Y:S01]  /*06c0*/  UMOV UR4, 0x400 ;  /* 0x0000040000047882 */ /* 0x000fe20000000000 */
[----:B------:R-:W-:Y:S01]  /*06d0*/  FMUL R15, R15, R22 ;  /* 0x000000160f0f7220 */ /* 0x000fe20000400000 */
[----:B------:R-:W-:Y:S01]  /*06e0*/  FMUL R13, R24, R13 ;  /* 0x0000000d180d7220 */ /* 0x000fe20000400000 */
[----:B------:R-:W-:Y:S01]  /*06f0*/  FMUL R14, R23, R14 ;  /* 0x0000000e170e7220 */ /* 0x000fe20000400000 */
[----:B-1----:R-:W-:Y:S01]  /*0700*/  UPRMT UR4, UR5, 0x654, UR4 ;  /* 0x0000065405047896 */ /* 0x002fe20008000004 */
[----:B0-----:R-:W-:-:S05]  /*0710*/  IMAD.SHL.U32 R26, R20, 0x80, RZ ;  /* 0x00000080141a7824 */ /* 0x001fca00078e00ff */
[----:B------:R-:W-:-:S04]  /*0720*/  LOP3.LUT R16, R26, 0x380, RZ, 0xc0, !PT ;  /* 0x000003801a107812 */ /* 0x000fc800078ec0ff */
[C---:B------:R-:W-:Y:S02]  /*0730*/  LOP3.LUT R22, R16.reuse, 0x20, RZ, 0xfc, !PT ;  /* 0x0000002010167812 */ /* 0x040fe400078efcff */
[C---:B------:R-:W-:Y:S02]  /*0740*/  LOP3.LUT R26, R16.reuse, 0x40, RZ, 0xfc, !PT ;  /* 0x00000040101a7812 */ /* 0x040fe400078efcff */
[----:B------:R-:W-:Y:S02]  /*0750*/  LOP3.LUT R27, R16, 0x60, RZ, 0xfc, !PT ;  /* 0x00000060101b7812 */ /* 0x000fe400078efcff */
[----:B------:R-:W-:-:S04]  /*0760*/  SHF.R.U32.HI R20, RZ, 0x1, R20 ;  /* 0x00000001ff147819 */ /* 0x000fc80000011614 */
[----:B------:R-:W-:Y:S02]  /*0770*/  LOP3.LUT R20, R20, 0x3c, RZ, 0xc0, !PT ;  /* 0x0000003c14147812 */ /* 0x000fe400078ec0ff */
[----:B------:R-:W-:Y:S01]  /*0780*/  LOP3.LUT R2, R2, 0x1c, R21, 0xf8, !PT ;  /* 0x0000001c02027812 */ /* 0x000fe200078ef815 */
[-CC-:B---3--:R-:W-:Y:S01]  /*0790*/  FFMA R15, R15, R4.reuse, R8.reuse ;  /* 0x000000040f0f7223 */ /* 0x188fe20000000008 */
[----:B------:R-:W-:Y:S01]  /*07a0*/  FFMA R4, R25, R4, R8 ;  /* 0x0000000419047223 */ /* 0x000fe20000000008 */
[C---:B------:R-:W-:Y:S02]  /*07b0*/  LOP3.LUT R25, R16.reuse, R3, RZ, 0xfc, !PT ;  /* 0x0000000310197212 */ /* 0x040fe400078efcff */
[----:B------:R-:W-:Y:S01]  /*07c0*/  LEA.HI R8, R16, UR4, RZ, 0x1d ;  /* 0x0000000410087c11 */ /* 0x000fe2000f8fe8ff */
[----:B------:R-:W-:Y:S01]  /*07d0*/  FFMA R12, R12, R5, R9 ;  /* 0x000000050c0c7223 */ /* 0x000fe20000000009 */
[----:B------:R-:W-:Y:S01]  /*07e0*/  LEA.HI R16, R22, UR4, RZ, 0x1d ;  /* 0x0000000416107c11 */ /* 0x000fe2000f8fe8ff */
[--C-:B------:R-:W-:Y:S01]  /*07f0*/  FFMA R13, R13, R6, R10.reuse ;  /* 0x000000060d0d7223 */ /* 0x100fe2000000000a */
[----:B------:R-:W-:Y:S01]  /*0800*/  LEA.HI R22, R26, UR4, RZ, 0x1d ;  /* 0x000000041a167c11 */ /* 0x000fe2000f8fe8ff */
[----:B------:R-:W-:Y:S01]  /*0810*/  FFMA R14, R14, R7, R11 ;  /* 0x000000070e0e7223 */ /* 0x000fe2000000000b */
[----:B------:R-:W-:Y:S01]  /*0820*/  LEA.HI R26, R27, UR4, RZ, 0x1d ;  /* 0x000000041b1a7c11 */ /* 0x000fe2000f8fe8ff */
[----:B------:R-:W-:Y:S01]  /*0830*/  FMUL R27, R24, R18 ;  /* 0x00000012181b7220 */ /* 0x000fe20000400000 */
[----:B------:R-:W-:Y:S01]  /*0840*/  FMUL R18, R23, R19 ;  /* 0x0000001317127220 */ /* 0x000fe20000400000 */
[----:B------:R-:W-:Y:S01]  /*0850*/  FSETP.GEU.AND P3, PT, R15, RZ, PT ;  /* 0x000000ff0f00720b */ /* 0x000fe20003f6e000 */
[----:B------:R-:W-:Y:S01]  /*0860*/  FFMA R17, R17, R5, R9 ;  /* 0x0000000511117223 */ /* 0x000fe20000000009 */
[----:B------:R-:W-:Y:S01]  /*0870*/  FSETP.GEU.AND P2, PT, R12, RZ, PT ;  /* 0x000000ff0c00720b */ /* 0x000fe20003f4e000 */
[----:B------:R-:W-:Y:S01]  /*0880*/  FFMA R27, R27, R6, R10 ;  /* 0x000000061b1b7223 */ /* 0x000fe2000000000a */
[----:B------:R-:W-:Y:S01]  /*0890*/  FSETP.GEU.AND P1, PT, R13, RZ, PT ;  /* 0x000000ff0d00720b */ /* 0x000fe20003f2e000 */
[----:B------:R-:W-:Y:S01]  /*08a0*/  FFMA R18, R18, R7, R11 ;  /* 0x0000000712127223 */ /* 0x000fe2000000000b */
[----:B------:R-:W-:Y:S01]  /*08b0*/  FSETP.GEU.AND P0, PT, R14, RZ, PT ;  /* 0x000000ff0e00720b */ /* 0x000fe20003f0e000 */
[----:B------:R-:W-:Y:S01]  /*08c0*/  IMAD R8, R25, 0x4, R8 ;  /* 0x0000000419087824 */ /* 0x000fe200078e0208 */
[----:B------:R-:W-:Y:S01]  /*08d0*/  FSEL R15, R15, RZ, P3 ;  /* 0x000000ff0f0f7208 */ /* 0x000fe20001800000 */
[----:B------:R-:W-:Y:S01]  /*08e0*/  IMAD R16, R25, 0x4, R16 ;  /* 0x0000000419107824 */ /* 0x000fe200078e0210 */
[----:B------:R-:W-:-:S02]  /*08f0*/  FSEL R5, R12, RZ, P2 ;  /* 0x000000ff0c057208 */ /* 0x000fc40001000000 */
[----:B------:R-:W-:Y:S01]  /*0900*/  FSETP.GEU.AND P3, PT, R4, RZ, PT ;  /* 0x000000ff0400720b */ /* 0x000fe20003f6e000 */
[----:B------:R-:W-:Y:S01]  /*0910*/  IMAD R22, R25, 0x4, R22 ;  /* 0x0000000419167824 */ /* 0x000fe200078e0216 */
[----:B------:R-:W-:Y:S02]  /*0920*/  FSEL R13, R13, RZ, P1 ;  /* 0x000000ff0d0d7208 */ /* 0x000fe40000800000 */
[----:B------:R-:W-:Y:S01]  /*0930*/  FSETP.GEU.AND P2, PT, R17, RZ, PT ;  /* 0x000000ff1100720b */ /* 0x000fe20003f4e000 */
[----:B------:R-:W-:Y:S01]  /*0940*/  IMAD R25, R25, 0x4, R26 ;  /* 0x0000000419197824 */ /* 0x000fe200078e021a */
[----:B------:R-:W-:Y:S02]  /*0950*/  FSEL R14, R14, RZ, P0 ;  /* 0x000000ff0e0e7208 */ /* 0x000fe40000000000 */
[----:B------:R-:W-:Y:S02]  /*0960*/  FSETP.GEU.AND P1, PT, R27, RZ, PT ;  /* 0x000000ff1b00720b */ /* 0x000fe40003f2e000 */
[----:B------:R-:W-:Y:S01]  /*0970*/  FSETP.GEU.AND P0, PT, R18, RZ, PT ;  /* 0x000000ff1200720b */ /* 0x000fe20003f0e000 */
[----:B------:R-:W-:Y:S01]  /*0980*/  STS [R8], R15 ;  /* 0x0000000f08007388 */ /* 0x000fe20000000800 */
[----:B------:R-:W-:-:S02]  /*0990*/  FSEL R9, R4, RZ, P3 ;  /* 0x000000ff04097208 */ /* 0x000fc40001800000 */
[----:B------:R-:W-:Y:S01]  /*09a0*/  FSEL R17, R17, RZ, P2 ;  /* 0x000000ff11117208 */ /* 0x000fe20001000000 */
[----:B------:R-:W-:Y:S01]  /*09b0*/  STS [R16+0x80], R5 ;  /* 0x0000800510007388 */ /* 0x000fe20000000800 */
[----:B------:R-:W-:Y:S02]  /*09c0*/  FSEL R27, R27, RZ, P1 ;  /* 0x000000ff1b1b7208 */ /* 0x000fe40000800000 */
[----:B------:R-:W-:Y:S01]  /*09d0*/  FSEL R18, R18, RZ, P0 ;  /* 0x000000ff12127208 */ /* 0x000fe20000000000 */
[----:B------:R-:W-:Y:S04]  /*09e0*/  STS [R22+0x100], R13 ;  /* 0x0001000d16007388 */ /* 0x000fe80000000800 */
[----:B------:R-:W-:Y:S04]  /*09f0*/  STS [R25+0x180], R14 ;  /* 0x0001800e19007388 */ /* 0x000fe80000000800 */
[----:B------:R0:W-:Y:S04]  /*0a00*/  STS [R8+0x40], R9 ;  /* 0x0000400908007388 */ /* 0x0001e80000000800 */
[----:B------:R-:W-:Y:S04]  /*0a10*/  STS [R16+0xc0], R17 ;  /* 0x0000c01110007388 */ /* 0x000fe80000000800 */
[----:B------:R-:W-:Y:S01]  /*0a20*/  STS [R22+0x140], R27 ;  /* 0x0001401b16007388 */ /* 0x000fe20000000800 */
[----:B------:R-:W-:Y:S01]  /*0a30*/  LOP3.LUT R10, R21, 0x1fc, RZ, 0xc0, !PT ;  /* 0x000001fc150a7812 */ /* 0x000fe200078ec0ff */
[----:B------:R-:W-:Y:S01]  /*0a40*/  VIADD R7, R20, UR4 ;  /* 0x0000000414077c36 */ /* 0x000fe20008000000 */
[----:B------:R-:W-:Y:S01]  /*0a50*/  LOP3.LUT R11, R0, R3, RZ, 0xfc, !PT ;  /* 0x00000003000b7212 */ /* 0x000fe200078efcff */
[----:B------:R-:W-:Y:S01]  /*0a60*/  STS [R25+0x1c0], R18 ;  /* 0x0001c01219007388 */ /* 0x000fe20000000800 */
[----:B0-----:R-:W0:Y:S01]  /*0a70*/  LDC.64 R8, c[0x0][0x238] ;  /* 0x00008e00ff087b82 */ /* 0x001e220000000a00 */
[----:B------:R-:W-:-:S07]  /*0a80*/  IMAD R15, R10, 0x4, R7 ;  /* 0x000000040a0f7824 */ /* 0x000fce00078e0207 */
[----:B------:R-:W-:Y:S01]  /*0a90*/  BAR.SYNC.DEFER_BLOCKING 0x0 ;  /* 0x0000000000007b1d */ /* 0x000fe20000010000 */
[----:B------:R-:W-:-:S04]  /*0aa0*/  SHF.R.S32.HI R12, RZ, 0x1f, R11 ;  /* 0x0000001fff0c7819 */ /* 0x000fc8000001140b */
[----:B------:R-:W-:Y:S01]  /*0ab0*/  LEA.HI R12, R12, R11, RZ, 0x6 ;  /* 0x0000000b0c0c7211 */ /* 0x000fe200078f30ff */
[----:B------:R-:W-:Y:S04]  /*0ac0*/  LDS R4, [R15] ;  /* 0x000000000f047984 */ /* 0x000fe80000000800 */
[----:B------:R-:W-:Y:S04]  /*0ad0*/  LDS R5, [R15+0x4] ;  /* 0x000004000f057984 */ /* 0x000fe80000000800 */
[----:B------:R-:W-:Y:S04]  /*0ae0*/  LDS R6, [R15+0x8] ;  /* 0x000008000f067984 */ /* 0x000fe80000000800 */
[----:B------:R-:W1:Y:S01]  /*0af0*/  LDS R7, [R15+0xc] ;  /* 0x00000c000f077984 */ /* 0x000e620000000800 */
[C---:B------:R-:W-:Y:S01]  /*0b00*/  LOP3.LUT R14, R12.reuse, 0x3fffc0, RZ, 0xc0, !PT ;  /* 0x003fffc00c0e7812 */ /* 0x040fe200078ec0ff */
[----:B------:R-:W-:Y:S01]  /*0b10*/  IMAD.SHL.U32 R12, R12, 0x1000, RZ ;  /* 0x000010000c0c7824 */ /* 0x000fe200078e00ff */
[----:B------:R-:W-:-:S02]  /*0b20*/  ISETP.GE.AND P0, PT, R2, 0x400, PT ;  /* 0x000004000200780c */ /* 0x000fc40003f06270 */
[----:B------:R-:W-:Y:S01]  /*0b30*/  LOP3.LUT R0, R0, 0x10, R3, 0xfe, !PT ;  /* 0x0000001000007812 */ /* 0x000fe200078efe03 */
[----:B------:R-:W-:Y:S01]  /*0b40*/  IMAD.IADD R13, R11, 0x1, -R14 ;  /* 0x000000010b0d7824 */ /* 0x000fe200078e0a0e */
[----:B------:R-:W-:Y:S02]  /*0b50*/  LOP3.LUT R14, R10, 0x200, RZ, 0xfc, !PT ;  /* 0x000002000a0e7812 */ /* 0x000fe400078efcff */
[----:B------:R-:W-:Y:S01]  /*0b60*/  LOP3.LUT R12, R12, 0xfffc0000, RZ, 0xc0, !PT ;  /* 0xfffc00000c0c7812 */ /* 0x000fe200078ec0ff */
[----:B------:R-:W-:Y:S01]  /*0b70*/  IMAD R13, R13, 0x400, R2 ;  /* 0x000004000d0d7824 */ /* 0x000fe200078e0202 */
[----:B------:R-:W-:Y:S02]  /*0b80*/  ISETP.LT.AND P1, PT, R11, 0x100, !P0 ;  /* 0x000001000b00780c */ /* 0x000fe40004721270 */
[----:B------:R-:W-:Y:S01]  /*0b90*/  ISETP.LT.AND P0, PT, R0, 0x100, !P0 ;  /* 0x000001000000780c */ /* 0x000fe20004701270 */
[----:B------:R-:W-:Y:S01]  /*0ba0*/  IMAD.IADD R13, R13, 0x1, R12 ;  /* 0x000000010d0d7824 */ /* 0x000fe200078e020c */
[----:B------:R-:W-:-:S03]  /*0bb0*/  SHF.R.U32.HI R14, RZ, 0x3, R14 ;  /* 0x00000003ff0e7819 */ /* 0x000fc6000001160e */
[----:B0-----:R-:W-:Y:S01]  /*0bc0*/  IMAD.WIDE R12, R13, 0x4, R8 ;  /* 0x000000040d0c7825 */ /* 0x001fe200078e0208 */
[----:B------:R-:W-:-:S05]  /*0bd0*/  LOP3.LUT R14, R14, 0x7c, RZ, 0xc0, !PT ;  /* 0x0000007c0e0e7812 */ /* 0x000fca00078ec0ff */
[----:B------:R-:W-:-:S04]  /*0be0*/  VIADD R3, R14, UR4 ;  /* 0x000000040e037c36 */ /* 0x000fc80008000000 */
[----:B------:R-:W-:Y:S01]  /*0bf0*/  IMAD R10, R10, 0x4, R3 ;  /* 0x000000040a0a7824 */ /* 0x000fe200078e0203 */
[----:B-1----:R0:W-:Y:S02]  /*0c00*/  @P1 STG.E.128 desc[UR6][R12.64], R4 ;  /* 0x000000040c001986 */ /* 0x0021e4000c101d06 */
[----:B0-----:R-:W-:Y:S05]  /*0c10*/  @!P0 EXIT ;  /* 0x000000000000894d */ /* 0x001fea0003800000 */
[----:B0-----:R-:W-:Y:S01]  /*0c20*/  LDS R4, [R10+0x800] ;  /* 0x000800000a047984 */ /* 0x001fe20000000800 */
[----:B------:R-:W-:-:S03]  /*0c30*/  SHF.R.S32.HI R3, RZ, 0x1f, R0 ;  /* 0x0000001fff037819 */ /* 0x000fc60000011400 */
[----:B------:R-:W-:Y:S01]  /*0c40*/  LDS R5, [R10+0x804] ;  /* 0x000804000a057984 */ /* 0x000fe20000000800 */
[----:B------:R-:W-:-:S03]  /*0c50*/  LEA.HI R3, R3, R0, RZ, 0x6 ;  /* 0x0000000003037211 */ /* 0x000fc600078f30ff */
[----:B------:R-:W-:Y:S01]  /*0c60*/  LDS R6, [R10+0x808] ;  /* 0x000808000a067984 */ /* 0x000fe20000000800 */
[C---:B------:R-:W-:Y:S01]  /*0c70*/  LOP3.LUT R11, R3.reuse, 0x3fffc0, RZ, 0xc0, !PT ;  /* 0x003fffc0030b7812 */ /* 0x040fe200078ec0ff */
[----:B------:R-:W-:Y:S02]  /*0c80*/  IMAD.SHL.U32 R3, R3, 0x1000, RZ ;  /* 0x0000100003037824 */ /* 0x000fe400078e00ff */
[----:B------:R-:W0:Y:S02]  /*0c90*/  LDS R7, [R10+0x80c] ;  /* 0x00080c000a077984 */ /* 0x000e240000000800 */
[----:B------:R-:W-:Y:S01]  /*0ca0*/  IMAD.IADD R11, R0, 0x1, -R11 ;  /* 0x00000001000b7824 */ /* 0x000fe200078e0a0b */
[----:B------:R-:W-:-:S03]  /*0cb0*/  LOP3.LUT R0, R3, 0xfffc0000, RZ, 0xc0, !PT ;  /* 0xfffc000003007812 */ /* 0x000fc600078ec0ff */
[----:B------:R-:W-:-:S04]  /*0cc0*/  IMAD R11, R11, 0x400, R2 ;  /* 0x000004000b0b7824 */ /* 0x000fc800078e0202 */
[----:B------:R-:W-:-:S04]  /*0cd0*/  IMAD.IADD R11, R11, 0x1, R0 ;  /* 0x000000010b0b7824 */ /* 0x000fc800078e0200 */
[----:B------:R-:W-:-:S05]  /*0ce0*/  IMAD.WIDE R8, R11, 0x4, R8 ;  /* 0x000000040b087825 */ /* 0x000fca00078e0208 */
[----:B0-----:R-:W-:Y:S01]  /*0cf0*/  STG.E.128 desc[UR6][R8.64], R4 ;  /* 0x0000000408007986 */ /* 0x001fe2000c101d06 */
[----:B------:R-:W-:Y:S05]  /*0d00*/  EXIT ;  /* 0x000000000000794d */ /* 0x000fea0003800000 */
.L_x_0:
[----:B------:R-:W-:-:S00]  /*0d10*/  BRA `(.L_x_0) ;  /* 0xfffffffc00fc7947 */ /* 0x000fc0000383ffff */
[----:B------:R-:W-:-:S00]  /*0d20*/  NOP ;  /* 0x0000000000007918 */ /* 0x000fc00000000000 */
        /* <DEDUP_REMOVED lines=13> */
.L_x_1:


//--------------------- .nv.global.init           --------------------------
	.section	.nv.global.init,"aw",@progbits
.nv.global.init:
	.type		_$_str,@object
	.size		_$_str,(_$_str_$_2 - _$_str)
_$_str:
        /*0000*/ 	.byte	0x5f, 0x5f, 0x43, 0x55, 0x44, 0x41, 0x5f, 0x46, 0x54, 0x5a, 0x00
	.type		_$_str_$_2,@object
	.size		_$_str_$_2,(.L_1 - _$_str_$_2)
_$_str_$_2:
        /*000b*/ 	.byte	0x5f, 0x5f, 0x43, 0x55, 0x44, 0x41, 0x5f, 0x50, 0x52, 0x45, 0x43, 0x5f, 0x53, 0x51, 0x52, 0x54
        /*001b*/ 	.byte	0x00
.L_1:


//--------------------- .nv.shared.triton_poi_fused__native_batch_norm_legit_no_training_relu_10 --------------------------
	.section	.nv.shared.triton_poi_fused__native_batch_norm_legit_no_training_relu_10,"aw",@nobits
	.sectionflags	@""
	.align	16
	.zero		1024


//--------------------- .nv.constant0.triton_poi_fused__native_batch_norm_legit_no_training_relu_10 --------------------------
	.section	.nv.constant0.triton_poi_fused__native_batch_norm_legit_no_training_relu_10,"a",@progbits
	.sectionflags	@""
	.align	4
.nv.constant0.triton_poi_fused__native_batch_norm_legit_no_training_relu_10:
	.zero		584
